	.headerflags	@"EF_CUDA_TEXMODE_UNIFIED EF_CUDA_64BIT_ADDRESS EF_CUDA_ACCELERATORS EF_CUDA_SM90 EF_CUDA_VIRTUAL_SM(EF_CUDA_SM90)"
	.elftype	@"ET_EXEC"


//--------------------- .nv.info                  --------------------------
	.section	.nv.info,"",@"SHT_CUDA_INFO"
	.align	4


	//----- nvinfo : EIATTR_REGCOUNT
	.align		4
        /*0000*/ 	.byte	0x04, 0x2f
        /*0002*/ 	.short	(.L_1 - .L_0)
	.align		4
.L_0:
        /*0004*/ 	.word	index@(triton_poi_fused_mean_1)
        /*0008*/ 	.word	0x00000020


	//----- nvinfo : EIATTR_MIN_STACK_SIZE
	.align		4
.L_1:
        /*000c*/ 	.byte	0x04, 0x12
        /*000e*/ 	.short	(.L_3 - .L_2)
	.align		4
.L_2:
        /*0010*/ 	.word	index@(triton_poi_fused_mean_1)
        /*0014*/ 	.word	0x00000000


	//----- nvinfo : EIATTR_FRAME_SIZE
	.align		4
.L_3:
        /*0018*/ 	.byte	0x04, 0x11
        /*001a*/ 	.short	(.L_5 - .L_4)
	.align		4
.L_4:
        /*001c*/ 	.word	index@(triton_poi_fused_mean_1)
        /*0020*/ 	.word	0x00000000


	//----- nvinfo : EIATTR_MIN_STACK_SIZE
	.align		4
.L_5:
        /*0024*/ 	.byte	0x04, 0x12
        /*0026*/ 	.short	(.L_7 - .L_6)
	.align		4
.L_6:
        /*0028*/ 	.word	index@(triton_poi_fused_mean_1)
        /*002c*/ 	.word	0x00000000
.L_7:


//--------------------- .nv.info.triton_poi_fused_mean_1 --------------------------
	.section	.nv.info.triton_poi_fused_mean_1,"",@"SHT_CUDA_INFO"
	.sectionflags	@""
	.align	4


	//----- nvinfo : EIATTR_CUDA_API_VERSION
	.align		4
        /*0000*/ 	.byte	0x04, 0x37
        /*0002*/ 	.short	(.L_9 - .L_8)
.L_8:
        /*0004*/ 	.word	0x0000007c


	//----- nvinfo : EIATTR_KPARAM_INFO
	.align		4
.L_9:
        /*0008*/ 	.byte	0x04, 0x17
        /*000a*/ 	.short	(.L_11 - .L_10)
.L_10:
        /*000c*/ 	.word	0x00000000
        /*0010*/ 	.short	0x0002
        /*0012*/ 	.short	0x0010
        /*0014*/ 	.byte	0x00, 0xf0, 0x11, 0x00


	//----- nvinfo : EIATTR_KPARAM_INFO
	.align		4
.L_11:
        /*0018*/ 	.byte	0x04, 0x17
        /*001a*/ 	.short	(.L_13 - .L_12)
.L_12:
        /*001c*/ 	.word	0x00000000
        /*0020*/ 	.short	0x0001
        /*0022*/ 	.short	0x0008
        /*0024*/ 	.byte	0x00, 0xf4, 0x21, 0x00


	//----- nvinfo : EIATTR_KPARAM_INFO
	.align		4
.L_13:
        /*0028*/ 	.byte	0x04, 0x17
        /*002a*/ 	.short	(.L_15 - .L_14)
.L_14:
        /*002c*/ 	.word	0x00000000
        /*0030*/ 	.short	0x0000
        /*0032*/ 	.short	0x0000
        /*0034*/ 	.byte	0x00, 0xf4, 0x21, 0x00


	//----- nvinfo : EIATTR_SPARSE_MMA_MASK
	.align		4
.L_15:
        /*0038*/ 	.byte	0x03, 0x50
        /*003a*/ 	.short	0x0000


	//----- nvinfo : EIATTR_MAXREG_COUNT
	.align		4
        /*003c*/ 	.byte	0x03, 0x1b
        /*003e*/ 	.short	0x00ff


	//----- nvinfo : EIATTR_EXIT_INSTR_OFFSETS
	.align		4
        /*0040*/ 	.byte	0x04, 0x1c
        /*0042*/ 	.short	(.L_17 - .L_16)


	//   ....[0]....
.L_16:
        /*0044*/ 	.word	0x00000380


	//   ....[1]....
        /*0048*/ 	.word	0x000003c0


	//----- nvinfo : EIATTR_REQNTID
	.align		4
.L_17:
        /*004c*/ 	.byte	0x04, 0x10
        /*004e*/ 	.short	(.L_19 - .L_18)
.L_18:
        /*0050*/ 	.word	0x00000080
        /*0054*/ 	.word	0x00000001
        /*0058*/ 	.word	0x00000001


	//----- nvinfo : EIATTR_CBANK_PARAM_SIZE
	.align		4
.L_19:
        /*005c*/ 	.byte	0x03, 0x19
        /*005e*/ 	.short	0x0014


	//----- nvinfo : EIATTR_PARAM_CBANK
	.align		4
        /*0060*/ 	.byte	0x04, 0x0a
        /*0062*/ 	.short	(.L_21 - .L_20)
	.align		4
.L_20:
        /*0064*/ 	.word	index@(.nv.constant0.triton_poi_fused_mean_1)
        /*0068*/ 	.short	0x0210
        /*006a*/ 	.short	0x0014


	//----- nvinfo : EIATTR_SW_WAR
	.align		4
.L_21:
        /*006c*/ 	.byte	0x04, 0x36
        /*006e*/ 	.short	(.L_23 - .L_22)
.L_22:
        /*0070*/ 	.word	0x00000008
.L_23:


//--------------------- .nv.callgraph             --------------------------
	.section	.nv.callgraph,"",@"SHT_CUDA_CALLGRAPH"
	.align	4
	.sectionentsize	8
	.align		4
        /*0000*/ 	.word	0x00000000
	.align		4
        /*0004*/ 	.word	0xffffffff
	.align		4
        /*0008*/ 	.word	0x00000000
	.align		4
        /*000c*/ 	.word	0xfffffffe
	.align		4
        /*0010*/ 	.word	0x00000000
	.align		4
        /*0014*/ 	.word	0xfffffffd
	.align		4
        /*0018*/ 	.word	0x00000000
	.align		4
        /*001c*/ 	.word	0xfffffffc


//--------------------- .text.triton_poi_fused_mean_1 --------------------------
	.section	.text.triton_poi_fused_mean_1,"ax",@progbits
	.align	128
        .global         triton_poi_fused_mean_1
        .type           triton_poi_fused_mean_1,@function
        .size           triton_poi_fused_mean_1,(.L_x_1 - triton_poi_fused_mean_1)
        .other          triton_poi_fused_mean_1,@"STO_CUDA_ENTRY STV_DEFAULT"
triton_poi_fused_mean_1:
.text.triton_poi_fused_mean_1:
[----:B------:R-:W0:Y:S02]  /*0000*/  LDC R1, c[0x0][0x28] ;  /* 0x00000a00ff017b82 */ /* 0x000e240000000800 */
[----:B------:R-:W1:Y:S01]  /*0010*/  S2R R0, SR_TID.X ;  /* 0x0000000000007919 */ /* 0x000e620000002100 */
[----:B------:R-:W2:Y:S01]  /*0020*/  LDC.64 R2, c[0x0][0x210] ;  /* 0x00008400ff027b82 */ /* 0x000ea20000000a00 */
[----:B------:R-:W-:Y:S02]  /*0030*/  CS2R R12, SRZ ;  /* 0x00000000000c7805 */ /* 0x000fe4000001ff00 */
[----:B------:R-:W-:Y:S01]  /*0040*/  CS2R R18, SRZ ;  /* 0x0000000000127805 */ /* 0x000fe2000001ff00 */
[----:B------:R-:W3:Y:S01]  /*0050*/  S2R R17, SR_CTAID.X ;  /* 0x0000000000117919 */ /* 0x000ee20000002500 */
[----:B------:R-:W-:Y:S02]  /*0060*/  MOV R16, RZ ;  /* 0x000000ff00107202 */ /* 0x000fe40000000f00 */
[----:B------:R-:W-:Y:S01]  /*0070*/  CS2R R14, SRZ ;  /* 0x00000000000e7805 */ /* 0x000fe2000001ff00 */
[----:B------:R-:W-:Y:S01]  /*0080*/  ULDC.64 UR4, c[0x0][0x208] ;  /* 0x0000820000047ab9 */ /* 0x000fe20000000a00 */
[----:B-1----:R-:W-:-:S04]  /*0090*/  SHF.L.U32 R0, R0, 0x1, RZ ;  /* 0x0000000100007819 */ /* 0x002fc800000006ff */
[----:B------:R-:W-:-:S04]  /*00a0*/  LOP3.LUT R0, R0, 0xfe, RZ, 0xc0, !PT ;  /* 0x000000fe00007812 */ /* 0x000fc800078ec0ff */
[----:B---3--:R-:W-:Y:S01]  /*00b0*/  LEA R17, R17, R0, 0x8 ;  /* 0x0000000011117211 */ /* 0x008fe200078e40ff */
[----:B------:R-:W-:-:S03]  /*00c0*/  HFMA2.MMA R0, -RZ, RZ, 0, 0 ;  /* 0x00000000ff007435 */ /* 0x000fc600000001ff */
[C---:B------:R-:W-:Y:S01]  /*00d0*/  ISETP.GE.AND P0, PT, R17.reuse, 0x100, PT ;  /* 0x000001001100780c */ /* 0x040fe20003f06270 */
[----:B------:R-:W-:-:S04]  /*00e0*/  IMAD R9, R17, 0x6, RZ ;  /* 0x0000000611097824 */ /* 0x000fc800078e02ff */
[--C-:B--2---:R-:W-:Y:S01]  /*00f0*/  IMAD.WIDE R4, R9, 0x4, R2.reuse ;  /* 0x0000000409047825 */ /* 0x104fe200078e0202 */
[----:B------:R-:W-:Y:S02]  /*0100*/  IADD3 R11, R9, 0x6, RZ ;  /* 0x00000006090b7810 */ /* 0x000fe40007ffe0ff */
[----:B------:R-:W-:Y:S02]  /*0110*/  IADD3 R7, R9, 0x8, RZ ;  /* 0x0000000809077810 */ /* 0x000fe40007ffe0ff */
[----:B------:R-:W-:Y:S01]  /*0120*/  IADD3 R21, R9, 0x9, RZ ;  /* 0x0000000909157810 */ /* 0x000fe20007ffe0ff */
[--C-:B------:R-:W-:Y:S02]  /*0130*/  IMAD.WIDE R10, R11, 0x4, R2.reuse ;  /* 0x000000040b0a7825 */ /* 0x100fe400078e0202 */
[----:B------:R-:W2:Y:S02]  /*0140*/  @!P0 LDG.E.EL R16, desc[UR4][R4.64] ;  /* 0x0000000404108981 */ /* 0x000ea4000c2e1900 */
[----:B------:R-:W-:-:S02]  /*0150*/  IMAD.WIDE R6, R7, 0x4, R2 ;  /* 0x0000000407067825 */ /* 0x000fc400078e0202 */
[----:B------:R-:W2:Y:S01]  /*0160*/  @!P0 LDG.E.EL R15, desc[UR4][R4.64+0x4] ;  /* 0x00000404040f8981 */ /* 0x000ea2000c2e1900 */
[----:B------:R-:W-:-:S03]  /*0170*/  IADD3 R23, R9, 0x4, RZ ;  /* 0x0000000409177810 */ /* 0x000fc60007ffe0ff */
[----:B------:R-:W3:Y:S01]  /*0180*/  @!P0 LDG.E.EL R14, desc[UR4][R4.64+0x8] ;  /* 0x00000804040e8981 */ /* 0x000ee2000c2e1900 */
[----:B------:R-:W-:-:S03]  /*0190*/  IADD3 R25, R9, 0xa, RZ ;  /* 0x0000000a09197810 */ /* 0x000fc60007ffe0ff */
[----:B------:R1:W4:Y:S04]  /*01a0*/  @!P0 LDG.E.EL R13, desc[UR4][R4.64+0xc] ;  /* 0x00000c04040d8981 */ /* 0x000328000c2e1900 */
[----:B------:R-:W5:Y:S04]  /*01b0*/  @!P0 LDG.E.EL R0, desc[UR4][R10.64] ;  /* 0x000000040a008981 */ /* 0x000f68000c2e1900 */
[----:B------:R-:W5:Y:S01]  /*01c0*/  @!P0 LDG.E.EL R19, desc[UR4][R10.64+0x4] ;  /* 0x000004040a138981 */ /* 0x000f62000c2e1900 */
[----:B-1----:R-:W-:Y:S01]  /*01d0*/  IMAD.WIDE R4, R21, 0x4, R2 ;  /* 0x0000000415047825 */ /* 0x002fe200078e0202 */
[----:B------:R-:W-:-:S02]  /*01e0*/  CS2R R20, SRZ ;  /* 0x0000000000147805 */ /* 0x000fc4000001ff00 */
[----:B------:R1:W5:Y:S01]  /*01f0*/  @!P0 LDG.E.EL R12, desc[UR4][R6.64] ;  /* 0x00000004060c8981 */ /* 0x000362000c2e1900 */
[----:B------:R-:W-:Y:S02]  /*0200*/  IADD3 R27, R9, 0x5, RZ ;  /* 0x00000005091b7810 */ /* 0x000fe40007ffe0ff */
[----:B------:R-:W-:Y:S01]  /*0210*/  IADD3 R29, R9, 0xb, RZ ;  /* 0x0000000b091d7810 */ /* 0x000fe20007ffe0ff */
[--C-:B------:R-:W-:Y:S01]  /*0220*/  IMAD.WIDE R8, R25, 0x4, R2.reuse ;  /* 0x0000000419087825 */ /* 0x100fe200078e0202 */
[----:B------:R-:W5:Y:S01]  /*0230*/  @!P0 LDG.E.EL R20, desc[UR4][R4.64] ;  /* 0x0000000404148981 */ /* 0x000f62000c2e1900 */
[----:B------:R-:W-:Y:S02]  /*0240*/  CS2R R24, SRZ ;  /* 0x0000000000187805 */ /* 0x000fe4000001ff00 */
[--C-:B-1----:R-:W-:Y:S01]  /*0250*/  IMAD.WIDE R6, R23, 0x4, R2.reuse ;  /* 0x0000000417067825 */ /* 0x102fe200078e0202 */
[----:B------:R-:W5:Y:S01]  /*0260*/  @!P0 LDG.E.EL R21, desc[UR4][R8.64] ;  /* 0x0000000408158981 */ /* 0x000f62000c2e1900 */
[----:B------:R-:W1:Y:S02]  /*0270*/  LDC.64 R22, c[0x0][0x218] ;  /* 0x00008600ff167b82 */ /* 0x000e640000000a00 */
[--C-:B------:R-:W-:Y:S01]  /*0280*/  IMAD.WIDE R10, R27, 0x4, R2.reuse ;  /* 0x000000041b0a7825 */ /* 0x100fe200078e0202 */
[----:B------:R-:W5:Y:S03]  /*0290*/  @!P0 LDG.E.EL R18, desc[UR4][R6.64] ;  /* 0x0000000406128981 */ /* 0x000f66000c2e1900 */
[----:B------:R-:W-:Y:S01]  /*02a0*/  IMAD.WIDE R2, R29, 0x4, R2 ;  /* 0x000000041d027825 */ /* 0x000fe200078e0202 */
[----:B------:R-:W5:Y:S04]  /*02b0*/  @!P0 LDG.E.EL R25, desc[UR4][R10.64] ;  /* 0x000000040a198981 */ /* 0x000f68000c2e1900 */
[----:B------:R-:W5:Y:S01]  /*02c0*/  @!P0 LDG.E.EL R24, desc[UR4][R2.64] ;  /* 0x0000000402188981 */ /* 0x000f62000c2e1900 */
[----:B-1----:R-:W-:-:S04]  /*02d0*/  IMAD.WIDE R22, R17, 0x4, R22 ;  /* 0x0000000411167825 */ /* 0x002fc800078e0216 */
[----:B--2---:R-:W-:-:S04]  /*02e0*/  FADD R15, R15, R16 ;  /* 0x000000100f0f7221 */ /* 0x004fc80000000000 */
[----:B---3--:R-:W-:-:S04]  /*02f0*/  FADD R14, R15, R14 ;  /* 0x0000000e0f0e7221 */ /* 0x008fc80000000000 */
[----:B----4-:R-:W-:Y:S01]  /*0300*/  FADD R13, R14, R13 ;  /* 0x0000000d0e0d7221 */ /* 0x010fe20000000000 */
[----:B-----5:R-:W-:-:S04]  /*0310*/  FADD R19, R19, R0 ;  /* 0x0000000013137221 */ /* 0x020fc80000000000 */
[----:B------:R-:W-:-:S04]  /*0320*/  FADD R19, R19, R12 ;  /* 0x0000000c13137221 */ /* 0x000fc80000000000 */
[----:B------:R-:W-:-:S04]  /*0330*/  FADD R20, R19, R20 ;  /* 0x0000001413147221 */ /* 0x000fc80000000000 */
[----:B------:R-:W-:Y:S01]  /*0340*/  FADD R21, R20, R21 ;  /* 0x0000001514157221 */ /* 0x000fe20000000000 */
[----:B------:R-:W-:-:S04]  /*0350*/  FADD R18, R13, R18 ;  /* 0x000000120d127221 */ /* 0x000fc80000000000 */
[----:B------:R-:W-:Y:S01]  /*0360*/  FADD R18, R18, R25 ;  /* 0x0000001912127221 */ /* 0x000fe20000000000 */
[----:B------:R-:W-:Y:S01]  /*0370*/  FADD R21, R21, R24 ;  /* 0x0000001815157221 */ /* 0x000fe20000000000 */
[----:B------:R-:W-:Y:S06]  /*0380*/  @P0 EXIT ;  /* 0x000000000000094d */ /* 0x000fec0003800000 */
[----:B------:R-:W-:Y:S01]  /*0390*/  FMUL R18, R18, 0.16666667163372039795 ;  /* 0x3e2aaaab12127820 */ /* 0x000fe20000400000 */
[----:B------:R-:W-:-:S05]  /*03a0*/  FMUL R19, R21, 0.16666667163372039795 ;  /* 0x3e2aaaab15137820 */ /* 0x000fca0000400000 */
[----:B------:R-:W-:Y:S01]  /*03b0*/  STG.E.64 desc[UR4][R22.64], R18 ;  /* 0x0000001216007986 */ /* 0x000fe2000c101b04 */
[----:B------:R-:W-:Y:S05]  /*03c0*/  EXIT ;  /* 0x000000000000794d */ /* 0x000fea0003800000 */
.L_x_0:
[----:B------:R-:W-:-:S00]  /*03d0*/  BRA `(.L_x_0) ;  /* 0xfffffffc00fc7947 */ /* 0x000fc0000383ffff */
[----:B------:R-:W-:-:S00]  /*03e0*/  NOP ;  /* 0x0000000000007918 */ /* 0x000fc00000000000 */
        /* <DEDUP_REMOVED lines=9> */
.L_x_1:


//--------------------- .nv.constant0.triton_poi_fused_mean_1 --------------------------
	.section	.nv.constant0.triton_poi_fused_mean_1,"a",@progbits
	.sectionflags	@""
	.align	4
.nv.constant0.triton_poi_fused_mean_1:
	.zero		548
